	.headerflags	@"EF_CUDA_TEXMODE_UNIFIED EF_CUDA_64BIT_ADDRESS EF_CUDA_ACCELERATORS EF_CUDA_SM90 EF_CUDA_VIRTUAL_SM(EF_CUDA_SM90)"
	.elftype	@"ET_EXEC"


//--------------------- .nv.info                  --------------------------
	.section	.nv.info,"",@"SHT_CUDA_INFO"
	.align	4


	//----- nvinfo : EIATTR_REGCOUNT
	.align		4
        /*0000*/ 	.byte	0x04, 0x2f
        /*0002*/ 	.short	(.L_1 - .L_0)
	.align		4
.L_0:
        /*0004*/ 	.word	index@(triton_poi_fused_bitwise_not_clone_gt_0)
        /*0008*/ 	.word	0x00000012


	//----- nvinfo : EIATTR_MIN_STACK_SIZE
	.align		4
.L_1:
        /*000c*/ 	.byte	0x04, 0x12
        /*000e*/ 	.short	(.L_3 - .L_2)
	.align		4
.L_2:
        /*0010*/ 	.word	index@(triton_poi_fused_bitwise_not_clone_gt_0)
        /*0014*/ 	.word	0x00000000


	//----- nvinfo : EIATTR_FRAME_SIZE
	.align		4
.L_3:
        /*0018*/ 	.byte	0x04, 0x11
        /*001a*/ 	.short	(.L_5 - .L_4)
	.align		4
.L_4:
        /*001c*/ 	.word	index@(triton_poi_fused_bitwise_not_clone_gt_0)
        /*0020*/ 	.word	0x00000000


	//----- nvinfo : EIATTR_MIN_STACK_SIZE
	.align		4
.L_5:
        /*0024*/ 	.byte	0x04, 0x12
        /*0026*/ 	.short	(.L_7 - .L_6)
	.align		4
.L_6:
        /*0028*/ 	.word	index@(triton_poi_fused_bitwise_not_clone_gt_0)
        /*002c*/ 	.word	0x00000000
.L_7:


//--------------------- .nv.info.triton_poi_fused_bitwise_not_clone_gt_0 --------------------------
	.section	.nv.info.triton_poi_fused_bitwise_not_clone_gt_0,"",@"SHT_CUDA_INFO"
	.sectionflags	@""
	.align	4


	//----- nvinfo : EIATTR_CUDA_API_VERSION
	.align		4
        /*0000*/ 	.byte	0x04, 0x37
        /*0002*/ 	.short	(.L_9 - .L_8)
.L_8:
        /*0004*/ 	.word	0x0000007c


	//----- nvinfo : EIATTR_KPARAM_INFO
	.align		4
.L_9:
        /*0008*/ 	.byte	0x04, 0x17
        /*000a*/ 	.short	(.L_11 - .L_10)
.L_10:
        /*000c*/ 	.word	0x00000000
        /*0010*/ 	.short	0x0004
        /*0012*/ 	.short	0x0020
        /*0014*/ 	.byte	0x00, 0xf0, 0x11, 0x00


	//----- nvinfo : EIATTR_KPARAM_INFO
	.align		4
.L_11:
        /*0018*/ 	.byte	0x04, 0x17
        /*001a*/ 	.short	(.L_13 - .L_12)
.L_12:
        /*001c*/ 	.word	0x00000000
        /*0020*/ 	.short	0x0003
        /*0022*/ 	.short	0x0018
        /*0024*/ 	.byte	0x00, 0xf4, 0x21, 0x00


	//----- nvinfo : EIATTR_KPARAM_INFO
	.align		4
.L_13:
        /*0028*/ 	.byte	0x04, 0x17
        /*002a*/ 	.short	(.L_15 - .L_14)
.L_14:
        /*002c*/ 	.word	0x00000000
        /*0030*/ 	.short	0x0002
        /*0032*/ 	.short	0x0010
        /*0034*/ 	.byte	0x00, 0xf4, 0x21, 0x00


	//----- nvinfo : EIATTR_KPARAM_INFO
	.align		4
.L_15:
        /*0038*/ 	.byte	0x04, 0x17
        /*003a*/ 	.short	(.L_17 - .L_16)
.L_16:
        /*003c*/ 	.word	0x00000000
        /*0040*/ 	.short	0x0001
        /*0042*/ 	.short	0x0008
        /*0044*/ 	.byte	0x00, 0xf4, 0x21, 0x00


	//----- nvinfo : EIATTR_KPARAM_INFO
	.align		4
.L_17:
        /*0048*/ 	.byte	0x04, 0x17
        /*004a*/ 	.short	(.L_19 - .L_18)
.L_18:
        /*004c*/ 	.word	0x00000000
        /*0050*/ 	.short	0x0000
        /*0052*/ 	.short	0x0000
        /*0054*/ 	.byte	0x00, 0xf4, 0x21, 0x00


	//----- nvinfo : EIATTR_SPARSE_MMA_MASK
	.align		4
.L_19:
        /*0058*/ 	.byte	0x03, 0x50
        /*005a*/ 	.short	0x0000


	//----- nvinfo : EIATTR_MAXREG_COUNT
	.align		4
        /*005c*/ 	.byte	0x03, 0x1b
        /*005e*/ 	.short	0x00ff


	//----- nvinfo : EIATTR_EXIT_INSTR_OFFSETS
	.align		4
        /*0060*/ 	.byte	0x04, 0x1c
        /*0062*/ 	.short	(.L_21 - .L_20)


	//   ....[0]....
.L_20:
        /*0064*/ 	.word	0x000001f0


	//   ....[1]....
        /*0068*/ 	.word	0x00000210


	//----- nvinfo : EIATTR_REQNTID
	.align		4
.L_21:
        /*006c*/ 	.byte	0x04, 0x10
        /*006e*/ 	.short	(.L_23 - .L_22)
.L_22:
        /*0070*/ 	.word	0x00000080
        /*0074*/ 	.word	0x00000001
        /*0078*/ 	.word	0x00000001


	//----- nvinfo : EIATTR_CBANK_PARAM_SIZE
	.align		4
.L_23:
        /*007c*/ 	.byte	0x03, 0x19
        /*007e*/ 	.short	0x0024


	//----- nvinfo : EIATTR_PARAM_CBANK
	.align		4
        /*0080*/ 	.byte	0x04, 0x0a
        /*0082*/ 	.short	(.L_25 - .L_24)
	.align		4
.L_24:
        /*0084*/ 	.word	index@(.nv.constant0.triton_poi_fused_bitwise_not_clone_gt_0)
        /*0088*/ 	.short	0x0210
        /*008a*/ 	.short	0x0024


	//----- nvinfo : EIATTR_SW_WAR
	.align		4
.L_25:
        /*008c*/ 	.byte	0x04, 0x36
        /*008e*/ 	.short	(.L_27 - .L_26)
.L_26:
        /*0090*/ 	.word	0x00000008
.L_27:


//--------------------- .nv.callgraph             --------------------------
	.section	.nv.callgraph,"",@"SHT_CUDA_CALLGRAPH"
	.align	4
	.sectionentsize	8
	.align		4
        /*0000*/ 	.word	0x00000000
	.align		4
        /*0004*/ 	.word	0xffffffff
	.align		4
        /*0008*/ 	.word	0x00000000
	.align		4
        /*000c*/ 	.word	0xfffffffe
	.align		4
        /*0010*/ 	.word	0x00000000
	.align		4
        /*0014*/ 	.word	0xfffffffd
	.align		4
        /*0018*/ 	.word	0x00000000
	.align		4
        /*001c*/ 	.word	0xfffffffc


//--------------------- .text.triton_poi_fused_bitwise_not_clone_gt_0 --------------------------
	.section	.text.triton_poi_fused_bitwise_not_clone_gt_0,"ax",@progbits
	.align	128
        .global         triton_poi_fused_bitwise_not_clone_gt_0
        .type           triton_poi_fused_bitwise_not_clone_gt_0,@function
        .size           triton_poi_fused_bitwise_not_clone_gt_0,(.L_x_1 - triton_poi_fused_bitwise_not_clone_gt_0)
        .other          triton_poi_fused_bitwise_not_clone_gt_0,@"STO_CUDA_ENTRY STV_DEFAULT"
triton_poi_fused_bitwise_not_clone_gt_0:
.text.triton_poi_fused_bitwise_not_clone_gt_0:
[----:B------:R-:W0:Y:S02]  /*0000*/  LDC R1, c[0x0][0x28] ;  /* 0x00000a00ff017b82 */ /* 0x000e240000000800 */
[----:B------:R-:W1:Y:S01]  /*0010*/  S2R R0, SR_TID.X ;  /* 0x0000000000007919 */ /* 0x000e620000002100 */
[----:B------:R-:W2:Y:S01]  /*0020*/  LDC.64 R4, c[0x0][0x210] ;  /* 0x00008400ff047b82 */ /* 0x000ea20000000a00 */
[----:B------:R-:W-:Y:S01]  /*0030*/  CS2R R2, SRZ ;  /* 0x0000000000027805 */ /* 0x000fe2000001ff00 */
[----:B------:R-:W-:Y:S01]  /*0040*/  ULDC.64 UR4, c[0x0][0x208] ;  /* 0x0000820000047ab9 */ /* 0x000fe20000000a00 */
[----:B------:R-:W3:Y:S01]  /*0050*/  S2R R11, SR_CTAID.X ;  /* 0x00000000000b7919 */ /* 0x000ee20000002500 */
[----:B------:R-:W-:-:S04]  /*0060*/  ULDC.64 UR6, c[0x0][0x218] ;  /* 0x0000860000067ab9 */ /* 0x000fc80000000a00 */
[----:B------:R-:W4:Y:S01]  /*0070*/  LDC.64 R8, c[0x0][0x220] ;  /* 0x00008800ff087b82 */ /* 0x000f220000000a00 */
[----:B-1----:R-:W-:-:S05]  /*0080*/  IMAD.SHL.U32 R0, R0, 0x2, RZ ;  /* 0x0000000200007824 */ /* 0x002fca00078e00ff */
[----:B------:R-:W-:-:S05]  /*0090*/  LOP3.LUT R0, R0, 0xfe, RZ, 0xc0, !PT ;  /* 0x000000fe00007812 */ /* 0x000fca00078ec0ff */
[----:B---3--:R-:W-:-:S04]  /*00a0*/  IMAD R11, R11, 0x100, R0 ;  /* 0x000001000b0b7824 */ /* 0x008fc800078e0200 */
[C---:B--2---:R-:W-:Y:S01]  /*00b0*/  IMAD.WIDE R4, R11.reuse, 0x4, R4 ;  /* 0x000000040b047825 */ /* 0x044fe200078e0204 */
[----:B------:R-:W-:-:S13]  /*00c0*/  ISETP.GE.AND P0, PT, R11, 0x100, PT ;  /* 0x000001000b00780c */ /* 0x000fda0003f06270 */
[----:B------:R4:W2:Y:S01]  /*00d0*/  @!P0 LDG.E.64 R2, desc[UR4][R4.64] ;  /* 0x0000000404028981 */ /* 0x0008a2000c1e1b00 */
[----:B------:R-:W-:Y:S02]  /*00e0*/  SHF.R.S32.HI R10, RZ, 0x1f, R11 ;  /* 0x0000001fff0a7819 */ /* 0x000fe4000001140b */
[----:B------:R-:W-:-:S04]  /*00f0*/  IADD3 R6, P1, R11, UR6, RZ ;  /* 0x000000060b067c10 */ /* 0x000fc8000ff3e0ff */
[----:B------:R-:W-:Y:S01]  /*0100*/  IADD3.X R7, R10, UR7, RZ, P1, !PT ;  /* 0x000000070a077c10 */ /* 0x000fe20008ffe4ff */
[----:B------:R-:W-:Y:S01]  /*0110*/  ULDC.64 UR6, c[0x0][0x228] ;  /* 0x00008a0000067ab9 */ /* 0x000fe20000000a00 */
[----:B----4-:R-:W-:Y:S01]  /*0120*/  IMAD.WIDE R4, R11, 0x4, R8 ;  /* 0x000000040b047825 */ /* 0x010fe200078e0208 */
[----:B------:R-:W-:-:S04]  /*0130*/  IADD3 R8, P1, R11, UR6, RZ ;  /* 0x000000060b087c10 */ /* 0x000fc8000ff3e0ff */
[----:B------:R-:W-:Y:S02]  /*0140*/  IADD3.X R9, R10, UR7, RZ, P1, !PT ;  /* 0x000000070a097c10 */ /* 0x000fe40008ffe4ff */
[----:B--2---:R-:W-:Y:S02]  /*0150*/  FSETP.GT.AND P3, PT, R2, RZ, PT ;  /* 0x000000ff0200720b */ /* 0x004fe40003f64000 */
[----:B------:R-:W-:Y:S02]  /*0160*/  FSETP.GT.AND P2, PT, R3, RZ, PT ;  /* 0x000000ff0300720b */ /* 0x000fe40003f44000 */
[----:B------:R-:W-:Y:S02]  /*0170*/  SEL R0, RZ, 0x1, !P3 ;  /* 0x00000001ff007807 */ /* 0x000fe40005800000 */
[----:B------:R-:W-:-:S05]  /*0180*/  SEL R13, RZ, 0x100, !P2 ;  /* 0x00000100ff0d7807 */ /* 0x000fca0005000000 */
[----:B------:R-:W-:Y:S01]  /*0190*/  IMAD.IADD R15, R0, 0x1, R13 ;  /* 0x00000001000f7824 */ /* 0x000fe200078e020d */
[----:B------:R-:W-:Y:S02]  /*01a0*/  SEL R0, RZ, 0x1, P3 ;  /* 0x00000001ff007807 */ /* 0x000fe40001800000 */
[----:B------:R-:W-:Y:S02]  /*01b0*/  SEL R13, RZ, 0x100, P2 ;  /* 0x00000100ff0d7807 */ /* 0x000fe40001000000 */
[----:B------:R1:W-:Y:S03]  /*01c0*/  @!P0 STG.E.U16 desc[UR4][R6.64], R15 ;  /* 0x0000000f06008986 */ /* 0x0003e6000c101504 */
[----:B------:R-:W-:Y:S01]  /*01d0*/  IMAD.IADD R13, R0, 0x1, R13 ;  /* 0x00000001000d7824 */ /* 0x000fe200078e020d */
[----:B------:R1:W-:Y:S01]  /*01e0*/  @!P0 STG.E.64 desc[UR4][R4.64], R2 ;  /* 0x0000000204008986 */ /* 0x0003e2000c101b04 */
[----:B------:R-:W-:Y:S05]  /*01f0*/  @P0 EXIT ;  /* 0x000000000000094d */ /* 0x000fea0003800000 */
[----:B------:R-:W-:Y:S01]  /*0200*/  STG.E.U16 desc[UR4][R8.64], R13 ;  /* 0x0000000d08007986 */ /* 0x000fe2000c101504 */
[----:B------:R-:W-:Y:S05]  /*0210*/  EXIT ;  /* 0x000000000000794d */ /* 0x000fea0003800000 */
.L_x_0:
[----:B------:R-:W-:-:S00]  /*0220*/  BRA `(.L_x_0) ;  /* 0xfffffffc00fc7947 */ /* 0x000fc0000383ffff */
[----:B------:R-:W-:-:S00]  /*0230*/  NOP ;  /* 0x0000000000007918 */ /* 0x000fc00000000000 */
        /* <DEDUP_REMOVED lines=12> */
.L_x_1:


//--------------------- .nv.constant0.triton_poi_fused_bitwise_not_clone_gt_0 --------------------------
	.section	.nv.constant0.triton_poi_fused_bitwise_not_clone_gt_0,"a",@progbits
	.sectionflags	@""
	.align	4
.nv.constant0.triton_poi_fused_bitwise_not_clone_gt_0:
	.zero		564
